	.headerflags	@"EF_CUDA_TEXMODE_UNIFIED EF_CUDA_64BIT_ADDRESS EF_CUDA_ACCELERATORS EF_CUDA_SM90 EF_CUDA_VIRTUAL_SM(EF_CUDA_SM90)"
	.elftype	@"ET_EXEC"


//--------------------- .nv.info                  --------------------------
	.section	.nv.info,"",@"SHT_CUDA_INFO"
	.align	4


	//----- nvinfo : EIATTR_REGCOUNT
	.align		4
        /*0000*/ 	.byte	0x04, 0x2f
        /*0002*/ 	.short	(.L_1 - .L_0)
	.align		4
.L_0:
        /*0004*/ 	.word	index@(triton_mm)
        /*0008*/ 	.word	0x0000005e


	//----- nvinfo : EIATTR_MIN_STACK_SIZE
	.align		4
.L_1:
        /*000c*/ 	.byte	0x04, 0x12
        /*000e*/ 	.short	(.L_3 - .L_2)
	.align		4
.L_2:
        /*0010*/ 	.word	index@(triton_mm)
        /*0014*/ 	.word	0x00000000


	//----- nvinfo : EIATTR_FRAME_SIZE
	.align		4
.L_3:
        /*0018*/ 	.byte	0x04, 0x11
        /*001a*/ 	.short	(.L_5 - .L_4)
	.align		4
.L_4:
        /*001c*/ 	.word	index@(triton_mm)
        /*0020*/ 	.word	0x00000000


	//----- nvinfo : EIATTR_MIN_STACK_SIZE
	.align		4
.L_5:
        /*0024*/ 	.byte	0x04, 0x12
        /*0026*/ 	.short	(.L_7 - .L_6)
	.align		4
.L_6:
        /*0028*/ 	.word	index@(triton_mm)
        /*002c*/ 	.word	0x00000000
.L_7:


//--------------------- .nv.info.triton_mm        --------------------------
	.section	.nv.info.triton_mm,"",@"SHT_CUDA_INFO"
	.sectionflags	@""
	.align	4


	//----- nvinfo : EIATTR_CUDA_API_VERSION
	.align		4
        /*0000*/ 	.byte	0x04, 0x37
        /*0002*/ 	.short	(.L_9 - .L_8)
.L_8:
        /*0004*/ 	.word	0x0000007c


	//----- nvinfo : EIATTR_KPARAM_INFO
	.align		4
.L_9:
        /*0008*/ 	.byte	0x04, 0x17
        /*000a*/ 	.short	(.L_11 - .L_10)
.L_10:
        /*000c*/ 	.word	0x00000000
        /*0010*/ 	.short	0x0003
        /*0012*/ 	.short	0x0018
        /*0014*/ 	.byte	0x00, 0xf0, 0x11, 0x00


	//----- nvinfo : EIATTR_KPARAM_INFO
	.align		4
.L_11:
        /*0018*/ 	.byte	0x04, 0x17
        /*001a*/ 	.short	(.L_13 - .L_12)
.L_12:
        /*001c*/ 	.word	0x00000000
        /*0020*/ 	.short	0x0002
        /*0022*/ 	.short	0x0010
        /*0024*/ 	.byte	0x00, 0xf0, 0x21, 0x00


	//----- nvinfo : EIATTR_KPARAM_INFO
	.align		4
.L_13:
        /*0028*/ 	.byte	0x04, 0x17
        /*002a*/ 	.short	(.L_15 - .L_14)
.L_14:
        /*002c*/ 	.word	0x00000000
        /*0030*/ 	.short	0x0001
        /*0032*/ 	.short	0x0008
        /*0034*/ 	.byte	0x00, 0xf0, 0x21, 0x00


	//----- nvinfo : EIATTR_KPARAM_INFO
	.align		4
.L_15:
        /*0038*/ 	.byte	0x04, 0x17
        /*003a*/ 	.short	(.L_17 - .L_16)
.L_16:
        /*003c*/ 	.word	0x00000000
        /*0040*/ 	.short	0x0000
        /*0042*/ 	.short	0x0000
        /*0044*/ 	.byte	0x00, 0xf0, 0x21, 0x00


	//----- nvinfo : EIATTR_SPARSE_MMA_MASK
	.align		4
.L_17:
        /*0048*/ 	.byte	0x03, 0x50
        /*004a*/ 	.short	0x0000


	//----- nvinfo : EIATTR_MAXREG_COUNT
	.align		4
        /*004c*/ 	.byte	0x03, 0x1b
        /*004e*/ 	.short	0x00ff


	//----- nvinfo : EIATTR_COOP_GROUP_MASK_REGIDS
	.align		4
        /*0050*/ 	.byte	0x04, 0x29
        /*0052*/ 	.short	(.L_19 - .L_18)


	//   ....[0]....
.L_18:
        /*0054*/ 	.word	0xffffffff


	//----- nvinfo : EIATTR_COOP_GROUP_INSTR_OFFSETS
	.align		4
.L_19:
        /*0058*/ 	.byte	0x04, 0x28
        /*005a*/ 	.short	(.L_21 - .L_20)


	//   ....[0]....
.L_20:
        /*005c*/ 	.word	0x00000b90


	//----- nvinfo : EIATTR_EXIT_INSTR_OFFSETS
	.align		4
.L_21:
        /*0060*/ 	.byte	0x04, 0x1c
        /*0062*/ 	.short	(.L_23 - .L_22)


	//   ....[0]....
.L_22:
        /*0064*/ 	.word	0x00000040


	//   ....[1]....
        /*0068*/ 	.word	0x00001600


	//   ....[2]....
        /*006c*/ 	.word	0x00001650


	//----- nvinfo : EIATTR_MAX_THREADS
	.align		4
.L_23:
        /*0070*/ 	.byte	0x04, 0x05
        /*0072*/ 	.short	(.L_25 - .L_24)
.L_24:
        /*0074*/ 	.word	0x00000100
        /*0078*/ 	.word	0x00000001
        /*007c*/ 	.word	0x00000001


	//----- nvinfo : EIATTR_CBANK_PARAM_SIZE
	.align		4
.L_25:
        /*0080*/ 	.byte	0x03, 0x19
        /*0082*/ 	.short	0x001c


	//----- nvinfo : EIATTR_PARAM_CBANK
	.align		4
        /*0084*/ 	.byte	0x04, 0x0a
        /*0086*/ 	.short	(.L_27 - .L_26)
	.align		4
.L_26:
        /*0088*/ 	.word	index@(.nv.constant0.triton_mm)
        /*008c*/ 	.short	0x0210
        /*008e*/ 	.short	0x001c


	//----- nvinfo : EIATTR_SW_WAR
	.align		4
.L_27:
        /*0090*/ 	.byte	0x04, 0x36
        /*0092*/ 	.short	(.L_29 - .L_28)
.L_28:
        /*0094*/ 	.word	0x00000008
.L_29:


//--------------------- .nv.callgraph             --------------------------
	.section	.nv.callgraph,"",@"SHT_CUDA_CALLGRAPH"
	.align	4
	.sectionentsize	8
	.align		4
        /*0000*/ 	.word	0x00000000
	.align		4
        /*0004*/ 	.word	0xffffffff
	.align		4
        /*0008*/ 	.word	0x00000000
	.align		4
        /*000c*/ 	.word	0xfffffffe
	.align		4
        /*0010*/ 	.word	0x00000000
	.align		4
        /*0014*/ 	.word	0xfffffffd
	.align		4
        /*0018*/ 	.word	0x00000000
	.align		4
        /*001c*/ 	.word	0xfffffffc


//--------------------- .text.triton_mm           --------------------------
	.section	.text.triton_mm,"ax",@progbits
	.sectionflags	@"SHF_BARRIERS=1"
	.align	128
        .global         triton_mm
        .type           triton_mm,@function
        .size           triton_mm,(.L_x_2 - triton_mm)
        .other          triton_mm,@"STO_CUDA_ENTRY STV_DEFAULT"
triton_mm:
.text.triton_mm:
[----:B------:R-:W1:Y:S02]  /*0000*/  LDC R1, c[0x0][0x28] ;  /* 0x00000a00ff017b82 */ /* 0x000e640000000800 */
[----:B------:R-:W2:Y:S02]  /*0010*/  LDC R0, c[0x0][0x228] ;  /* 0x00008a00ff007b82 */ /* 0x000ea40000000800 */
[----:B--2---:R-:W-:-:S05]  /*0020*/  IMAD R2, R0, 0x3000, RZ ;  /* 0x0000300000027824 */ /* 0x004fca00078e02ff */
[----:B------:R-:W-:-:S13]  /*0030*/  ISETP.NE.AND P0, PT, R2, RZ, PT ;  /* 0x000000ff0200720c */ /* 0x000fda0003f05270 */
[----:B------:R-:W-:Y:S05]  /*0040*/  @!P0 EXIT ;  /* 0x000000000000894d */ /* 0x000fea0003800000 */
[----:B------:R-:W2:Y:S01]  /*0050*/  S2R R10, SR_CTAID.X ;  /* 0x00000000000a7919 */ /* 0x000ea20000002500 */
[----:B------:R-:W-:Y:S01]  /*0060*/  VIADD R2, R0, 0x7f ;  /* 0x0000007f00027836 */ /* 0x000fe20000000000 */
[----:B------:R-:W-:Y:S01]  /*0070*/  IABS R18, R0 ;  /* 0x0000000000127213 */ /* 0x000fe20000000000 */
[----:B------:R-:W3:Y:S01]  /*0080*/  S2UR UR5, SR_CgaCtaId ;  /* 0x00000000000579c3 */ /* 0x000ee20000008800 */
[----:B------:R-:W-:Y:S01]  /*0090*/  UMOV UR4, 0x400 ;  /* 0x0000040000047882 */ /* 0x000fe20000000000 */
[----:B------:R-:W-:Y:S01]  /*00a0*/  ULDC.64 UR16, c[0x0][0x208] ;  /* 0x0000820000107ab9 */ /* 0x000fe20000000a00 */
[----:B------:R-:W-:Y:S02]  /*00b0*/  SHF.R.S32.HI R3, RZ, 0x1f, R2 ;  /* 0x0000001fff037819 */ /* 0x000fe40000011402 */
[----:B------:R-:W-:Y:S02]  /*00c0*/  CS2R R24, SRZ ;  /* 0x0000000000187805 */ /* 0x000fe4000001ff00 */
[----:B------:R-:W-:-:S02]  /*00d0*/  CS2R R26, SRZ ;  /* 0x00000000001a7805 */ /* 0x000fc4000001ff00 */
[----:B------:R-:W-:Y:S02]  /*00e0*/  CS2R R28, SRZ ;  /* 0x00000000001c7805 */ /* 0x000fe4000001ff00 */
[----:B------:R-:W-:Y:S02]  /*00f0*/  LEA.HI R3, R3, R2, RZ, 0x7 ;  /* 0x0000000203037211 */ /* 0x000fe400078f38ff */
[----:B------:R-:W-:Y:S02]  /*0100*/  CS2R R30, SRZ ;  /* 0x00000000001e7805 */ /* 0x000fe4000001ff00 */
[----:B------:R-:W-:Y:S02]  /*0110*/  CS2R R32, SRZ ;  /* 0x0000000000207805 */ /* 0x000fe4000001ff00 */
[----:B------:R-:W-:Y:S02]  /*0120*/  CS2R R34, SRZ ;  /* 0x0000000000227805 */ /* 0x000fe4000001ff00 */
[----:B------:R-:W-:-:S02]  /*0130*/  CS2R R36, SRZ ;  /* 0x0000000000247805 */ /* 0x000fc4000001ff00 */
[----:B------:R-:W-:Y:S02]  /*0140*/  CS2R R38, SRZ ;  /* 0x0000000000267805 */ /* 0x000fe4000001ff00 */
[----:B------:R-:W-:Y:S02]  /*0150*/  CS2R R40, SRZ ;  /* 0x0000000000287805 */ /* 0x000fe4000001ff00 */
        /* <DEDUP_REMOVED lines=9> */
[----:B------:R-:W-:Y:S01]  /*01f0*/  CS2R R60, SRZ ;  /* 0x00000000003c7805 */ /* 0x000fe2000001ff00 */
[----:B---3--:R-:W-:Y:S01]  /*0200*/  UPRMT UR5, UR5, 0x654, UR4 ;  /* 0x0000065405057896 */ /* 0x008fe20008000004 */
[----:B------:R-:W-:-:S02]  /*0210*/  CS2R R62, SRZ ;  /* 0x00000000003e7805 */ /* 0x000fc4000001ff00 */
[----:B------:R-:W-:Y:S02]  /*0220*/  CS2R R64, SRZ ;  /* 0x0000000000407805 */ /* 0x000fe4000001ff00 */
[----:B------:R-:W-:Y:S02]  /*0230*/  CS2R R66, SRZ ;  /* 0x0000000000427805 */ /* 0x000fe4000001ff00 */
[----:B------:R-:W-:Y:S01]  /*0240*/  CS2R R68, SRZ ;  /* 0x0000000000447805 */ /* 0x000fe2000001ff00 */
[C---:B--2---:R-:W-:Y:S01]  /*0250*/  IMAD.HI R4, R10.reuse, 0x2aaaaaab, RZ ;  /* 0x2aaaaaab0a047827 */ /* 0x044fe200078e02ff */
[----:B------:R-:W-:Y:S02]  /*0260*/  IABS R11, R10 ;  /* 0x0000000a000b7213 */ /* 0x000fe40000000000 */
[----:B------:R-:W-:Y:S02]  /*0270*/  CS2R R70, SRZ ;  /* 0x0000000000467805 */ /* 0x000fe4000001ff00 */
[----:B------:R-:W-:-:S02]  /*0280*/  ISETP.GE.AND P1, PT, R10, RZ, PT ;  /* 0x000000ff0a00720c */ /* 0x000fc40003f26270 */
[----:B------:R-:W-:Y:S02]  /*0290*/  CS2R R72, SRZ ;  /* 0x0000000000487805 */ /* 0x000fe4000001ff00 */
[----:B------:R-:W-:Y:S02]  /*02a0*/  SHF.R.U32.HI R5, RZ, 0x1f, R4 ;  /* 0x0000001fff057819 */ /* 0x000fe40000011604 */
[----:B------:R-:W-:Y:S02]  /*02b0*/  CS2R R74, SRZ ;  /* 0x00000000004a7805 */ /* 0x000fe4000001ff00 */
[----:B------:R-:W-:Y:S02]  /*02c0*/  CS2R R76, SRZ ;  /* 0x00000000004c7805 */ /* 0x000fe4000001ff00 */
[----:B------:R-:W-:Y:S02]  /*02d0*/  CS2R R78, SRZ ;  /* 0x00000000004e7805 */ /* 0x000fe4000001ff00 */
[----:B------:R-:W-:-:S02]  /*02e0*/  LEA.HI.SX32 R5, R4, R5, 0x19 ;  /* 0x0000000504057211 */ /* 0x000fc400078fcaff */
[----:B------:R-:W-:Y:S02]  /*02f0*/  CS2R R80, SRZ ;  /* 0x0000000000507805 */ /* 0x000fe4000001ff00 */
[----:B------:R-:W-:Y:S02]  /*0300*/  CS2R R82, SRZ ;  /* 0x0000000000527805 */ /* 0x000fe4000001ff00 */
[----:B------:R-:W-:Y:S02]  /*0310*/  CS2R R84, SRZ ;  /* 0x0000000000547805 */ /* 0x000fe4000001ff00 */
[----:B------:R-:W-:Y:S01]  /*0320*/  CS2R R86, SRZ ;  /* 0x0000000000567805 */ /* 0x000fe2000001ff00 */
[----:B------:R-:W-:Y:S01]  /*0330*/  IMAD.SHL.U32 R4, R5, 0x8, RZ ;  /* 0x0000000805047824 */ /* 0x000fe200078e00ff */
[----:B------:R-:W-:Y:S01]  /*0340*/  UMOV UR4, URZ ;  /* 0x0000003f00047c82 */ /* 0x000fe20008000000 */
[----:B------:R-:W-:-:S03]  /*0350*/  UMOV UR14, 0xffffffff ;  /* 0xffffffff000e7882 */ /* 0x000fc60000000000 */
[----:B------:R-:W-:-:S04]  /*0360*/  LEA.HI.SX32 R3, R3, -R4, 0x19 ;  /* 0x8000000403037211 */ /* 0x000fc800078fcaff */
[----:B------:R-:W-:-:S04]  /*0370*/  VIMNMX R6, R3, 0x8, PT ;  /* 0x0000000803067848 */ /* 0x000fc80003fe0100 */
[-C--:B------:R-:W-:Y:S02]  /*0380*/  IABS R13, R6.reuse ;  /* 0x00000006000d7213 */ /* 0x080fe40000000000 */
[----:B------:R-:W-:Y:S02]  /*0390*/  IABS R12, R6 ;  /* 0x00000006000c7213 */ /* 0x000fe40000000000 */
[----:B------:R-:W2:Y:S03]  /*03a0*/  I2F.RP R7, R13 ;  /* 0x0000000d00077306 */ /* 0x000ea60000209400 */
[----:B------:R-:W-:-:S05]  /*03b0*/  IMAD.MOV R15, RZ, RZ, -R12 ;  /* 0x000000ffff0f7224 */ /* 0x000fca00078e0a0c */
[----:B--2---:R-:W2:Y:S02]  /*03c0*/  MUFU.RCP R7, R7 ;  /* 0x0000000700077308 */ /* 0x004ea40000001000 */
[----:B--2---:R-:W-:Y:S02]  /*03d0*/  VIADD R2, R7, 0xffffffe ;  /* 0x0ffffffe07027836 */ /* 0x004fe40000000000 */
[----:B------:R-:W2:Y:S04]  /*03e0*/  S2R R7, SR_TID.X ;  /* 0x0000000000077919 */ /* 0x000ea80000002100 */
[----:B------:R3:W4:Y:S02]  /*03f0*/  F2I.FTZ.U32.TRUNC.NTZ R3, R2 ;  /* 0x0000000200037305 */ /* 0x000724000021f000 */
[----:B---3--:R-:W-:-:S02]  /*0400*/  IMAD.MOV.U32 R2, RZ, RZ, RZ ;  /* 0x000000ffff027224 */ /* 0x008fc400078e00ff */
[----:B----4-:R-:W-:-:S04]  /*0410*/  IMAD.MOV R8, RZ, RZ, -R3 ;  /* 0x000000ffff087224 */ /* 0x010fc800078e0a03 */
[----:B------:R-:W-:-:S04]  /*0420*/  IMAD R9, R8, R13, RZ ;  /* 0x0000000d08097224 */ /* 0x000fc800078e02ff */
[----:B------:R-:W-:Y:S02]  /*0430*/  IMAD.HI.U32 R8, R3, R9, R2 ;  /* 0x0000000903087227 */ /* 0x000fe400078e0002 */
[----:B------:R-:W3:Y:S02]  /*0440*/  I2F.RP R9, R18 ;  /* 0x0000001200097306 */ /* 0x000ee40000209400 */
[----:B------:R-:W-:Y:S02]  /*0450*/  IMAD.MOV.U32 R3, RZ, RZ, R11 ;  /* 0x000000ffff037224 */ /* 0x000fe400078e000b */
[----:B------:R-:W-:Y:S01]  /*0460*/  IMAD R11, R5, -0x300, R10 ;  /* 0xfffffd00050b7824 */ /* 0x000fe200078e020a */
[----:B------:R-:W-:Y:S01]  /*0470*/  LOP3.LUT R5, RZ, R6, RZ, 0x33, !PT ;  /* 0x00000006ff057212 */ /* 0x000fe200078e33ff */
[----:B------:R-:W-:Y:S01]  /*0480*/  IMAD.HI.U32 R2, R8, R3, RZ ;  /* 0x0000000308027227 */ /* 0x000fe200078e00ff */
[----:B--2---:R-:W-:Y:S02]  /*0490*/  SHF.R.U32.HI R12, RZ, 0x2, R7 ;  /* 0x00000002ff0c7819 */ /* 0x004fe40000011607 */
[----:B------:R-:W-:Y:S01]  /*04a0*/  IABS R17, R11 ;  /* 0x0000000b00117213 */ /* 0x000fe20000000000 */
[----:B------:R-:W-:Y:S01]  /*04b0*/  IMAD R2, R2, R15, R3 ;  /* 0x0000000f02027224 */ /* 0x000fe200078e0203 */
[----:B------:R-:W-:-:S03]  /*04c0*/  SGXT.U32 R12, R12, 0x6 ;  /* 0x000000060c0c781a */ /* 0x000fc60000000000 */
[----:B------:R-:W-:Y:S01]  /*04d0*/  IMAD.HI.U32 R8, R8, R17, RZ ;  /* 0x0000001108087227 */ /* 0x000fe200078e00ff */
[----:B------:R-:W-:Y:S01]  /*04e0*/  ISETP.GT.U32.AND P0, PT, R13, R2, PT ;  /* 0x000000020d00720c */ /* 0x000fe20003f04070 */
[----:B---3--:R-:W2:Y:S02]  /*04f0*/  MUFU.RCP R9, R9 ;  /* 0x0000000900097308 */ /* 0x008ea40000001000 */
[----:B------:R-:W-:-:S05]  /*0500*/  IMAD R10, R8, R15, R17 ;  /* 0x0000000f080a7224 */ /* 0x000fca00078e0211 */
[----:B------:R-:W-:-:S05]  /*0510*/  ISETP.GT.U32.AND P2, PT, R13, R10, PT ;  /* 0x0000000a0d00720c */ /* 0x000fca0003f44070 */
[----:B------:R-:W-:Y:S02]  /*0520*/  @!P0 IMAD.IADD R2, R2, 0x1, -R13 ;  /* 0x0000000102028824 */ /* 0x000fe400078e0a0d */
[----:B--2---:R-:W-:-:S03]  /*0530*/  VIADD R3, R9, 0xffffffe ;  /* 0x0ffffffe09037836 */ /* 0x004fc60000000000 */
[----:B------:R-:W-:-:S03]  /*0540*/  ISETP.GT.U32.AND P0, PT, R13, R2, PT ;  /* 0x000000020d00720c */ /* 0x000fc60003f04070 */
[----:B------:R-:W-:Y:S01]  /*0550*/  @!P2 IMAD.IADD R10, R10, 0x1, -R13 ;  /* 0x000000010a0aa824 */ /* 0x000fe200078e0a0d */
[----:B------:R-:W2:Y:S01]  /*0560*/  F2I.FTZ.U32.TRUNC.NTZ R3, R3 ;  /* 0x0000000300037305 */ /* 0x000ea2000021f000 */
[----:B------:R-:W-:-:S08]  /*0570*/  @!P2 VIADD R8, R8, 0x1 ;  /* 0x000000010808a836 */ /* 0x000fd00000000000 */
[----:B------:R-:W-:Y:S01]  /*0580*/  @!P0 IMAD.IADD R2, R2, 0x1, -R13 ;  /* 0x0000000102028824 */ /* 0x000fe200078e0a0d */
[----:B------:R-:W-:Y:S02]  /*0590*/  ISETP.NE.AND P0, PT, R6, RZ, PT ;  /* 0x000000ff0600720c */ /* 0x000fe40003f05270 */
[----:B------:R-:W-:Y:S01]  /*05a0*/  LOP3.LUT R6, R11, R6, RZ, 0x3c, !PT ;  /* 0x000000060b067212 */ /* 0x000fe200078e3cff */
[----:B------:R-:W-:Y:S01]  /*05b0*/  @!P1 IMAD.MOV R2, RZ, RZ, -R2 ;  /* 0x000000ffff029224 */ /* 0x000fe200078e0a02 */
[----:B------:R-:W-:Y:S01]  /*05c0*/  ISETP.GE.U32.AND P1, PT, R10, R13, PT ;  /* 0x0000000d0a00720c */ /* 0x000fe20003f26070 */
[----:B--2---:R-:W-:Y:S01]  /*05d0*/  IMAD.MOV R15, RZ, RZ, -R3 ;  /* 0x000000ffff0f7224 */ /* 0x004fe200078e0a03 */
[----:B------:R-:W-:Y:S02]  /*05e0*/  ISETP.GE.AND P3, PT, R6, RZ, PT ;  /* 0x000000ff0600720c */ /* 0x000fe40003f66270 */
[----:B------:R-:W-:Y:S01]  /*05f0*/  SEL R9, R5, R2, !P0 ;  /* 0x0000000205097207 */ /* 0x000fe20004000000 */
[----:B------:R-:W-:Y:S01]  /*0600*/  IMAD R15, R15, R18, RZ ;  /* 0x000000120f0f7224 */ /* 0x000fe200078e02ff */
[----:B------:R-:W-:Y:S01]  /*0610*/  SHF.R.U32.HI R6, RZ, 0x4, R7 ;  /* 0x00000004ff067819 */ /* 0x000fe20000011607 */
[----:B------:R-:W-:-:S02]  /*0620*/  IMAD.MOV.U32 R2, RZ, RZ, RZ ;  /* 0x000000ffff027224 */ /* 0x000fc400078e00ff */
[----:B------:R-:W-:Y:S02]  /*0630*/  IMAD.IADD R9, R4, 0x1, R9 ;  /* 0x0000000104097824 */ /* 0x000fe400078e0209 */
[----:B------:R-:W-:-:S04]  /*0640*/  IMAD.HI.U32 R2, R3, R15, R2 ;  /* 0x0000000f03027227 */ /* 0x000fc800078e0002 */
[----:B------:R-:W-:Y:S02]  /*0650*/  IMAD.SHL.U32 R9, R9, 0x80, RZ ;  /* 0x0000008009097824 */ /* 0x000fe400078e00ff */
[----:B------:R-:W-:-:S03]  /*0660*/  @P1 VIADD R8, R8, 0x1 ;  /* 0x0000000108081836 */ /* 0x000fc60000000000 */
[----:B------:R-:W-:Y:S01]  /*0670*/  LOP3.LUT R14, R9, R12, RZ, 0xfc, !PT ;  /* 0x0000000c090e7212 */ /* 0x000fe200078efcff */
[----:B------:R-:W-:Y:S01]  /*0680*/  @!P3 IMAD.MOV R8, RZ, RZ, -R8 ;  /* 0x000000ffff08b224 */ /* 0x000fe200078e0a08 */
[----:B------:R-:W-:Y:S02]  /*0690*/  LOP3.LUT R21, R9, 0x40, R12, 0xfe, !PT ;  /* 0x0000004009157812 */ /* 0x000fe400078efe0c */
[----:B------:R-:W-:Y:S02]  /*06a0*/  IABS R4, R14 ;  /* 0x0000000e00047213 */ /* 0x000fe40000000000 */
[----:B------:R-:W-:Y:S02]  /*06b0*/  IABS R17, R21 ;  /* 0x0000001500117213 */ /* 0x000fe40000000000 */
[----:B------:R-:W-:Y:S01]  /*06c0*/  ISETP.GE.AND P3, PT, R21, RZ, PT ;  /* 0x000000ff1500720c */ /* 0x000fe20003f66270 */
[----:B------:R-:W-:Y:S01]  /*06d0*/  IMAD.MOV.U32 R15, RZ, RZ, R4 ;  /* 0x000000ffff0f7224 */ /* 0x000fe200078e0004 */
[----:B------:R-:W-:-:S03]  /*06e0*/  LOP3.LUT R4, R12, 0x40, RZ, 0xfc, !PT ;  /* 0x000000400c047812 */ /* 0x000fc600078efcff */
[----:B------:R-:W-:-:S04]  /*06f0*/  IMAD.HI.U32 R3, R2, R15, RZ ;  /* 0x0000000f02037227 */ /* 0x000fc800078e00ff */
[----:B------:R-:W-:-:S04]  /*0700*/  IMAD.HI.U32 R2, R2, R17, RZ ;  /* 0x0000001102027227 */ /* 0x000fc800078e00ff */
[----:B------:R-:W-:Y:S02]  /*0710*/  IMAD.MOV R3, RZ, RZ, -R3 ;  /* 0x000000ffff037224 */ /* 0x000fe400078e0a03 */
[----:B------:R-:W-:Y:S02]  /*0720*/  IMAD.MOV R2, RZ, RZ, -R2 ;  /* 0x000000ffff027224 */ /* 0x000fe400078e0a02 */
[C---:B------:R-:W-:Y:S01]  /*0730*/  IMAD R13, R18.reuse, R3, R15 ;  /* 0x00000003120d7224 */ /* 0x040fe200078e020f */
[----:B------:R-:W-:Y:S01]  /*0740*/  SEL R3, R5, R8, !P0 ;  /* 0x0000000805037207 */ /* 0x000fe20004000000 */
[----:B------:R-:W-:Y:S01]  /*0750*/  IMAD R16, R18, R2, R17 ;  /* 0x0000000212107224 */ /* 0x000fe200078e0211 */
[----:B------:R-:W-:Y:S01]  /*0760*/  SGXT.U32 R8, R6, 0x4 ;  /* 0x000000040608781a */ /* 0x000fe20000000000 */
[----:B------:R-:W-:Y:S01]  /*0770*/  IMAD.SHL.U32 R2, R7, 0x8, RZ ;  /* 0x0000000807027824 */ /* 0x000fe200078e00ff */
[C---:B------:R-:W-:Y:S01]  /*0780*/  ISETP.GT.U32.AND P1, PT, R18.reuse, R13, PT ;  /* 0x0000000d1200720c */ /* 0x040fe20003f24070 */
[----:B------:R-:W-:Y:S01]  /*0790*/  IMAD.SHL.U32 R3, R3, 0x80, RZ ;  /* 0x0000008003037824 */ /* 0x000fe200078e00ff */
[----:B------:R-:W-:-:S02]  /*07a0*/  ISETP.GT.U32.AND P2, PT, R18, R16, PT ;  /* 0x000000101200720c */ /* 0x000fc40003f44070 */
[----:B------:R-:W-:Y:S02]  /*07b0*/  LOP3.LUT R11, R2, 0x18, R7, 0x48, !PT ;  /* 0x00000018020b7812 */ /* 0x000fe400078e4807 */
[----:B------:R-:W-:Y:S02]  /*07c0*/  LOP3.LUT R20, R3, R12, RZ, 0xfc, !PT ;  /* 0x0000000c03147212 */ /* 0x000fe400078efcff */
[----:B------:R-:W-:Y:S01]  /*07d0*/  LOP3.LUT R19, R3, 0x40, R12, 0xfe, !PT ;  /* 0x0000004003137812 */ /* 0x000fe200078efe0c */
[--C-:B------:R-:W-:Y:S01]  /*07e0*/  IMAD R4, R4, 0x20, R11.reuse ;  /* 0x0000002004047824 */ /* 0x100fe200078e020b */
[----:B------:R-:W-:Y:S01]  /*07f0*/  LOP3.LUT R5, R9, R8, RZ, 0xfc, !PT ;  /* 0x0000000809057212 */ /* 0x000fe200078efcff */
[----:B------:R-:W-:Y:S02]  /*0800*/  IMAD R6, R12, 0x20, R11 ;  /* 0x000000200c067824 */ /* 0x000fe400078e020b */
[--C-:B------:R-:W-:Y:S01]  /*0810*/  @!P1 IMAD.IADD R13, R13, 0x1, -R18.reuse ;  /* 0x000000010d0d9824 */ /* 0x100fe200078e0a12 */
[----:B------:R-:W-:Y:S01]  /*0820*/  ISETP.GE.AND P1, PT, R14, RZ, PT ;  /* 0x000000ff0e00720c */ /* 0x000fe20003f26270 */
[----:B------:R-:W-:Y:S01]  /*0830*/  @!P2 IMAD.IADD R16, R16, 0x1, -R18 ;  /* 0x000000011010a824 */ /* 0x000fe200078e0a12 */
[----:B------:R-:W2:Y:S01]  /*0840*/  LDC.64 R10, c[0x0][0x210] ;  /* 0x00008400ff0a7b82 */ /* 0x000ea20000000a00 */
[----:B------:R-:W-:Y:S01]  /*0850*/  IMAD.HI R8, R20, 0x2aaaaaab, RZ ;  /* 0x2aaaaaab14087827 */ /* 0x000fe200078e02ff */
[----:B------:R-:W-:-:S02]  /*0860*/  ISETP.GT.U32.AND P0, PT, R18, R13, PT ;  /* 0x0000000d1200720c */ /* 0x000fc40003f04070 */
[----:B------:R-:W-:Y:S01]  /*0870*/  ISETP.GT.U32.AND P2, PT, R18, R16, PT ;  /* 0x000000101200720c */ /* 0x000fe20003f44070 */
[----:B------:R-:W-:Y:S01]  /*0880*/  IMAD.HI R12, R19, 0x2aaaaaab, RZ ;  /* 0x2aaaaaab130c7827 */ /* 0x000fe200078e02ff */
[----:B------:R-:W-:Y:S02]  /*0890*/  SHF.R.U32.HI R9, RZ, 0x1f, R8 ;  /* 0x0000001fff097819 */ /* 0x000fe40000011608 */
[----:B------:R-:W3:Y:S02]  /*08a0*/  LDC.64 R14, c[0x0][0x218] ;  /* 0x00008600ff0e7b82 */ /* 0x000ee40000000a00 */
[----:B------:R-:W-:Y:S02]  /*08b0*/  SHF.R.U32.HI R17, RZ, 0x1f, R12 ;  /* 0x0000001fff117819 */ /* 0x000fe4000001160c */
[----:B------:R-:W-:Y:S02]  /*08c0*/  LEA.HI R9, R8, R9, RZ, 0x15 ;  /* 0x0000000908097211 */ /* 0x000fe400078fa8ff */
[----:B------:R-:W-:Y:S01]  /*08d0*/  LOP3.LUT R8, R2, 0x18, RZ, 0xc0, !PT ;  /* 0x0000001802087812 */ /* 0x000fe200078ec0ff */
[--C-:B------:R-:W-:Y:S01]  /*08e0*/  @!P0 IMAD.IADD R13, R13, 0x1, -R18.reuse ;  /* 0x000000010d0d8824 */ /* 0x100fe200078e0a12 */
[----:B------:R-:W-:Y:S01]  /*08f0*/  ISETP.NE.AND P0, PT, R0, RZ, PT ;  /* 0x000000ff0000720c */ /* 0x000fe20003f05270 */
[----:B------:R-:W-:Y:S01]  /*0900*/  @!P2 IMAD.IADD R16, R16, 0x1, -R18 ;  /* 0x000000011010a824 */ /* 0x000fe200078e0a12 */
[----:B------:R-:W-:Y:S01]  /*0910*/  LEA.HI R18, R12, R17, RZ, 0x15 ;  /* 0x000000110c127211 */ /* 0x000fe200078fa8ff */
[----:B------:R-:W-:Y:S01]  /*0920*/  @!P1 IMAD.MOV R13, RZ, RZ, -R13 ;  /* 0x000000ffff0d9224 */ /* 0x000fe200078e0a0d */
[----:B------:R-:W-:Y:S01]  /*0930*/  LOP3.LUT R12, RZ, R0, RZ, 0x33, !PT ;  /* 0x00000000ff0c7212 */ /* 0x000fe200078e33ff */
[----:B------:R-:W-:-:S02]  /*0940*/  @!P3 IMAD.MOV R16, RZ, RZ, -R16 ;  /* 0x000000ffff10b224 */ /* 0x000fc400078e0a10 */
[----:B------:R-:W-:Y:S01]  /*0950*/  IMAD R17, R9, -0x3000, R20 ;  /* 0xffffd00009117824 */ /* 0x000fe200078e0214 */
[----:B------:R-:W-:Y:S01]  /*0960*/  SEL R23, R12, R13, !P0 ;  /* 0x0000000d0c177207 */ /* 0x000fe20004000000 */
[----:B------:R-:W-:Y:S01]  /*0970*/  IMAD R13, R18, -0x3000, R19 ;  /* 0xffffd000120d7824 */ /* 0x000fe200078e0213 */
[----:B------:R-:W-:Y:S01]  /*0980*/  SEL R9, R12, R16, !P0 ;  /* 0x000000100c097207 */ /* 0x000fe20004000000 */
[--C-:B------:R-:W-:Y:S02]  /*0990*/  IMAD R21, R17, 0xc00, R8.reuse ;  /* 0x00000c0011157824 */ /* 0x100fe400078e0208 */
[--C-:B------:R-:W-:Y:S02]  /*09a0*/  IMAD R17, R23, 0xc00, R8.reuse ;  /* 0x00000c0017117824 */ /* 0x100fe400078e0208 */
[--C-:B------:R-:W-:Y:S02]  /*09b0*/  IMAD R19, R9, 0xc00, R8.reuse ;  /* 0x00000c0009137824 */ /* 0x100fe400078e0208 */
[----:B------:R-:W-:-:S02]  /*09c0*/  IMAD R23, R13, 0xc00, R8 ;  /* 0x00000c000d177824 */ /* 0x000fc400078e0208 */
[----:B--2---:R-:W-:Y:S01]  /*09d0*/  IMAD.WIDE R8, R17, 0x2, R10 ;  /* 0x0000000211087825 */ /* 0x004fe200078e020a */
[----:B------:R-:W-:-:S03]  /*09e0*/  LEA R17, R6, UR5, 0x1 ;  /* 0x0000000506117c11 */ /* 0x000fc6000f8e08ff */
[----:B------:R-:W-:Y:S01]  /*09f0*/  IMAD.WIDE R10, R19, 0x2, R10 ;  /* 0x00000002130a7825 */ /* 0x000fe200078e020a */
[----:B------:R-:W-:Y:S01]  /*0a00*/  LEA R19, R4, UR5, 0x1 ;  /* 0x0000000504137c11 */ /* 0x000fe2000f8e08ff */
[----:B------:R-:W-:Y:S01]  /*0a10*/  @!PT LDS RZ, [RZ] ;  /* 0x00000000fffff984 */ /* 0x000fe20000000800 */
[----:B------:R-:W-:Y:S01]  /*0a20*/  @!PT LDS RZ, [RZ] ;  /* 0x00000000fffff984 */ /* 0x000fe20000000800 */
[----:B------:R-:W-:Y:S01]  /*0a30*/  @!PT LDS RZ, [RZ] ;  /* 0x00000000fffff984 */ /* 0x000fe20000000800 */
[----:B------:R-:W-:Y:S01]  /*0a40*/  LDGSTS.E.BYPASS.128 [R17], desc[UR16][R8.64] ;  /* 0x0000000008117fae */ /* 0x000fe2000b901c50 */
[----:B------:R-:W-:Y:S01]  /*0a50*/  IADD3 R18, P2, R8, 0x40, RZ ;  /* 0x0000004008127810 */ /* 0x000fe20007f5e0ff */
[--C-:B---3--:R-:W-:Y:S01]  /*0a60*/  IMAD.WIDE R12, R21, 0x2, R14.reuse ;  /* 0x00000002150c7825 */ /* 0x108fe200078e020e */
[----:B------:R-:W-:Y:S01]  /*0a70*/  IADD3 R20, P0, R10, 0x40, RZ ;  /* 0x000000400a147810 */ /* 0x000fe20007f1e0ff */
[----:B------:R3:W-:Y:S02]  /*0a80*/  LDGSTS.E.BYPASS.128 [R19], desc[UR16][R10.64] ;  /* 0x000000000a137fae */ /* 0x0007e4000b901c50 */
[----:B------:R-:W-:Y:S01]  /*0a90*/  IMAD.WIDE R14, R23, 0x2, R14 ;  /* 0x00000002170e7825 */ /* 0x000fe200078e020e */
[----:B------:R-:W-:Y:S01]  /*0aa0*/  IADD3 R22, P1, R12, 0x40, RZ ;  /* 0x000000400c167810 */ /* 0x000fe20007f3e0ff */
[----:B------:R-:W0:Y:S02]  /*0ab0*/  LDGDEPBAR ;  /* 0x00000000000079af */ /* 0x000e240000000000 */
[----:B------:R-:W-:Y:S01]  /*0ac0*/  IMAD.X R23, RZ, RZ, R11, P0 ;  /* 0x000000ffff177224 */ /* 0x000fe200000e060b */
[----:B------:R-:W-:Y:S01]  /*0ad0*/  IADD3 R88, P0, R14, 0x40, RZ ;  /* 0x000000400e587810 */ /* 0x000fe20007f1e0ff */
[----:B------:R4:W-:Y:S01]  /*0ae0*/  LDGSTS.E.BYPASS.128 [R17+0x4000], desc[UR16][R12.64] ;  /* 0x040000000c117fae */ /* 0x0009e2000b901c50 */
[----:B------:R-:W-:-:S02]  /*0af0*/  IMAD.X R21, RZ, RZ, R9, P2 ;  /* 0x000000ffff157224 */ /* 0x000fc400010e0609 */
[----:B------:R-:W-:Y:S01]  /*0b00*/  IMAD.X R89, RZ, RZ, R13, P1 ;  /* 0x000000ffff597224 */ /* 0x000fe200008e060d */
[----:B------:R2:W-:Y:S01]  /*0b10*/  LDGSTS.E.BYPASS.128 [R19+0x4000], desc[UR16][R14.64] ;  /* 0x040000000e137fae */ /* 0x0005e2000b901c50 */
[----:B---3--:R-:W-:Y:S01]  /*0b20*/  SHF.R.U32.HI R11, RZ, 0x4, R7 ;  /* 0x00000004ff0b7819 */ /* 0x008fe20000011607 */
[----:B------:R-:W-:Y:S01]  /*0b30*/  IMAD.X R91, RZ, RZ, R15, P0 ;  /* 0x000000ffff5b7224 */ /* 0x000fe200000e060f */
[----:B------:R-:W-:Y:S01]  /*0b40*/  SHF.R.U32.HI R10, RZ, 0x5, R7 ;  /* 0x00000005ff0a7819 */ /* 0x000fe20000011607 */
[----:B------:R-:W0:Y:S01]  /*0b50*/  LDGDEPBAR ;  /* 0x00000000000079af */ /* 0x000e220000000000 */
[----:B------:R-:W-:Y:S01]  /*0b60*/  IMAD.MOV.U32 R16, RZ, RZ, RZ ;  /* 0x000000ffff107224 */ /* 0x000fe200078e00ff */
[----:B------:R-:W-:Y:S02]  /*0b70*/  SGXT.U32 R11, R11, 0x1 ;  /* 0x000000010b0b781a */ /* 0x000fe40000000000 */
[----:B----4-:R-:W-:-:S07]  /*0b80*/  LOP3.LUT R12, R10, 0x7fffffc, RZ, 0xc0, !PT ;  /* 0x07fffffc0a0c7812 */ /* 0x010fce00078ec0ff */
.L_x_0:
[----:B--2---:R-:W2:Y:S01]  /*0b90*/  SHFL.IDX PT, R8, R12, RZ, 0x1f ;  /* 0x00001fff0c087589 */ /* 0x004ea200000e0000 */
[----:B------:R-:W-:Y:S01]  /*0ba0*/  UIADD3 UR14, UR14, 0x1, URZ ;  /* 0x000000010e0e7890 */ /* 0x000fe2000fffe03f */
[----:B------:R-:W-:-:S04]  /*0bb0*/  DEPBAR.LE SB0, 0x0 ;  /* 0x000080000000791a */ /* 0x000fc80000000000 */
[----:B------:R-:W-:Y:S01]  /*0bc0*/  UISETP.GE.AND UP0, UPT, UR14, 0x2, UPT ;  /* 0x000000020e00788c */ /* 0x000fe2000bf06270 */
[----:B------:R-:W-:Y:S01]  /*0bd0*/  BAR.SYNC.DEFER_BLOCKING 0x0 ;  /* 0x0000000000007b1d */ /* 0x000fe20000010000 */
[----:B------:R-:W-:Y:S01]  /*0be0*/  UIADD3 UR4, UR4, 0x1, URZ ;  /* 0x0000000104047890 */ /* 0x000fe2000fffe03f */
[C---:B------:R-:W-:Y:S01]  /*0bf0*/  ISETP.GE.U32.AND P0, PT, R16.reuse, 0xbe0, PT ;  /* 0x00000be01000780c */ /* 0x040fe20003f06070 */
[----:B------:R-:W-:Y:S01]  /*0c00*/  USEL UR14, UR14, URZ, !UP0 ;  /* 0x0000003f0e0e7287 */ /* 0x000fe2000c000000 */
[----:B------:R-:W-:Y:S02]  /*0c10*/  IMAD.MOV.U32 R9, RZ, RZ, R21 ;  /* 0x000000ffff097224 */ /* 0x000fe400078e0015 */
[----:B------:R-:W-:Y:S01]  /*0c20*/  UMOV UR11, 0x80000020 ;  /* 0x80000020000b7882 */ /* 0x000fe20000000000 */
[----:B------:R-:W-:Y:S01]  /*0c30*/  VIADD R16, R16, 0x20 ;  /* 0x0000002010107836 */ /* 0x000fe20000000000 */
[----:B--2---:R-:W-:Y:S01]  /*0c40*/  R2UR UR6, R8 ;  /* 0x00000000080672ca */ /* 0x004fe200000e0000 */
[----:B------:R-:W-:Y:S01]  /*0c50*/  IMAD.MOV.U32 R8, RZ, RZ, R18 ;  /* 0x000000ffff087224 */ /* 0x000fe200078e0012 */
[----:B------:R-:W-:Y:S01]  /*0c60*/  IADD3 R18, P4, R18, 0x40, RZ ;  /* 0x0000004012127810 */ /* 0x000fe20007f9e0ff */
[----:B------:R-:W-:-:S04]  /*0c70*/  WARPGROUP.ARRIVE ;  /* 0x00000000000079c5 */ /* 0x000fc80000000000 */
[----:B------:R-:W-:-:S06]  /*0c80*/  IMAD.X R21, RZ, RZ, R21, P4 ;  /* 0x000000ffff157224 */ /* 0x000fcc00020e0615 */
[----:B------:R-:W-:Y:S02]  /*0c90*/  USHF.L.U32 UR7, UR6, 0x6, URZ ;  /* 0x0000000606077899 */ /* 0x000fe4000800063f */
[----:B------:R-:W-:Y:S02]  /*0ca0*/  ULEA UR6, UR14, UR5, 0xd ;  /* 0x000000050e067291 */ /* 0x000fe4000f8e683f */
[----:B------:R-:W-:Y:S02]  /*0cb0*/  ULOP3.LUT UR7, UR7, 0x1c0, URZ, 0xc0, !UPT ;  /* 0x000001c007077892 */ /* 0x000fe4000f8ec03f */
[----:B------:R-:W-:Y:S02]  /*0cc0*/  USHF.R.U32.HI UR8, URZ, 0x4, UR6 ;  /* 0x000000043f087899 */ /* 0x000fe40008011606 */
[----:B------:R-:W-:Y:S02]  /*0cd0*/  UIADD3 UR6, UR6, 0x4000, URZ ;  /* 0x0000400006067890 */ /* 0x000fe4000fffe03f */
[----:B------:R-:W-:-:S02]  /*0ce0*/  ULOP3.LUT UR8, UR8, 0x3fff, URZ, 0xc0, !UPT ;  /* 0x00003fff08087892 */ /* 0x000fc4000f8ec03f */
[----:B------:R-:W-:Y:S02]  /*0cf0*/  USHF.R.U32.HI UR6, URZ, 0x4, UR6 ;  /* 0x000000043f067899 */ /* 0x000fe40008011606 */
[----:B------:R-:W-:Y:S02]  /*0d00*/  UIADD3 UR12, UP0, UR7, UR8, URZ ;  /* 0x00000008070c7290 */ /* 0x000fe4000ff1e03f */
[----:B------:R-:W-:Y:S02]  /*0d10*/  ULOP3.LUT UR6, UR6, 0x3fff, URZ, 0xc0, !UPT ;  /* 0x00003fff06067892 */ /* 0x000fe4000f8ec03f */
[----:B------:R-:W-:Y:S02]  /*0d20*/  UIADD3.X UR13, URZ, URZ, URZ, UP0, !UPT ;  /* 0x0000003f3f0d7290 */ /* 0x000fe400087fe43f */
[----:B------:R-:W-:Y:S02]  /*0d30*/  ULOP3.LUT UR10, UR6, 0x2000000, URZ, 0xfc, !UPT ;  /* 0x02000000060a7892 */ /* 0x000fe4000f8efc3f */
[----:B------:R-:W-:-:S02]  /*0d40*/  ULOP3.LUT UR8, UR12, 0x2000000, URZ, 0xfc, !UPT ;  /* 0x020000000c087892 */ /* 0x000fc4000f8efc3f */
[----:B------:R-:W-:Y:S01]  /*0d50*/  ULOP3.LUT UR9, UR13, 0x80000020, URZ, 0xfc, !UPT ;  /* 0x800000200d097892 */ /* 0x000fe2000f8efc3f */
[----:B------:R-:W-:Y:S01]  /*0d60*/  UMOV UR7, URZ ;  /* 0x0000003f00077c82 */ /* 0x000fe20008000000 */
[----:B------:R-:W-:-:S04]  /*0d70*/  UISETP.GE.AND UP0, UPT, UR4, 0x2, UPT ;  /* 0x000000020400788c */ /* 0x000fc8000bf06270 */
[----:B------:R-:W-:-:S03]  /*0d80*/  USEL UR4, UR4, URZ, !UP0 ;  /* 0x0000003f04047287 */ /* 0x000fc6000c000000 */
[----:B------:R-:W-:Y:S01]  /*0d90*/  HGMMA.64x128x16.F32.BF16 R24, gdesc[UR8], R24 ;  /* 0x01e00000081879f0 */ /* 0x000fe20008701818 */
[----:B------:R-:W-:Y:S01]  /*0da0*/  UMOV UR8, 0x2000002 ;  /* 0x0200000200087882 */ /* 0x000fe20000000000 */
[----:B------:R-:W-:Y:S02]  /*0db0*/  UMOV UR9, 0x80000020 ;  /* 0x8000002000097882 */ /* 0x000fe40000000000 */
[----:B------:R-:W-:Y:S02]  /*0dc0*/  UIADD3.64 UR10, UR6, UR8, URZ ;  /* 0x00000008060a7297 */ /* 0x000fe4000fffe03f */
[----:B------:R-:W-:Y:S02]  /*0dd0*/  UIADD3.64 UR8, UR12, UR8, URZ ;  /* 0x000000080c087297 */ /* 0x000fe4000fffe03f */
[----:B------:R-:W-:-:S06]  /*0de0*/  ULEA UR6, UR4, UR5, 0xd ;  /* 0x0000000504067291 */ /* 0x000fcc000f8e683f */
[----:B------:R-:W-:Y:S02]  /*0df0*/  LEA R13, R6, UR6, 0x1 ;  /* 0x00000006060d7c11 */ /* 0x000fe4000f8e08ff */
[----:B------:R-:W-:Y:S01]  /*0e00*/  LEA R15, R4, UR6, 0x1 ;  /* 0x00000006040f7c11 */ /* 0x000fe2000f8e08ff */
[----:B------:R-:W-:Y:S03]  /*0e10*/  HGMMA.64x128x16.F32.BF16 R24, gdesc[UR8], R24, gsb0 ;  /* 0x01e00000081879f0 */ /* 0x000fe60008001818 */
[----:B------:R-:W-:Y:S02]  /*0e20*/  WARPGROUP.DEPBAR.LE gsb0, 0x1 ;  /* 0x00008000000079c5 */ /* 0x000fe40000010100 */
[----:B------:R-:W-:Y:S06]  /*0e30*/  BAR.SYNC.DEFER_BLOCKING 0x0 ;  /* 0x0000000000007b1d */ /* 0x000fec0000010000 */
[----:B------:R-:W-:Y:S01]  /*0e40*/  @!PT LDS RZ, [RZ] ;  /* 0x00000000fffff984 */ /* 0x000fe20000000800 */
[----:B------:R-:W-:Y:S01]  /*0e50*/  @!PT LDS RZ, [RZ] ;  /* 0x00000000fffff984 */ /* 0x000fe20000000800 */
[----:B------:R-:W-:Y:S01]  /*0e60*/  @!PT LDS RZ, [RZ] ;  /* 0x00000000fffff984 */ /* 0x000fe20000000800 */
[----:B------:R2:W-:Y:S02]  /*0e70*/  LDGSTS.E.BYPASS.128 [R13], desc[UR16][R8.64], !P0 ;  /* 0x00000000080d7fae */ /* 0x0005e4000c101c50 */
[----:B--2---:R-:W-:Y:S01]  /*0e80*/  IMAD.MOV.U32 R8, RZ, RZ, R20 ;  /* 0x000000ffff087224 */ /* 0x004fe200078e0014 */
[----:B------:R-:W-:Y:S01]  /*0e90*/  IADD3 R20, P3, R20, 0x40, RZ ;  /* 0x0000004014147810 */ /* 0x000fe20007f7e0ff */
[----:B------:R-:W-:-:S04]  /*0ea0*/  IMAD.MOV.U32 R9, RZ, RZ, R23 ;  /* 0x000000ffff097224 */ /* 0x000fc800078e0017 */
[----:B------:R-:W-:Y:S01]  /*0eb0*/  IMAD.X R23, RZ, RZ, R23, P3 ;  /* 0x000000ffff177224 */ /* 0x000fe200018e0617 */
[----:B------:R2:W-:Y:S04]  /*0ec0*/  LDGSTS.E.BYPASS.128 [R15], desc[UR16][R8.64], !P0 ;  /* 0x00000000080f7fae */ /* 0x0005e8000c101c50 */
[----:B------:R-:W0:Y:S01]  /*0ed0*/  LDGDEPBAR ;  /* 0x00000000000079af */ /* 0x000e220000000000 */
[----:B--2---:R-:W-:Y:S01]  /*0ee0*/  IMAD.MOV.U32 R8, RZ, RZ, R22 ;  /* 0x000000ffff087224 */ /* 0x004fe200078e0016 */
[----:B------:R-:W-:Y:S01]  /*0ef0*/  IADD3 R22, P2, R22, 0x40, RZ ;  /* 0x0000004016167810 */ /* 0x000fe20007f5e0ff */
[----:B------:R-:W-:-:S04]  /*0f00*/  IMAD.MOV.U32 R9, RZ, RZ, R89 ;  /* 0x000000ffff097224 */ /* 0x000fc800078e0059 */
[----:B------:R-:W-:Y:S01]  /*0f10*/  IMAD.X R89, RZ, RZ, R89, P2 ;  /* 0x000000ffff597224 */ /* 0x000fe200010e0659 */
[----:B------:R2:W-:Y:S02]  /*0f20*/  LDGSTS.E.BYPASS.128 [R13+0x4000], desc[UR16][R8.64], !P0 ;  /* 0x04000000080d7fae */ /* 0x0005e4000c101c50 */
[----:B--2---:R-:W-:Y:S01]  /*0f30*/  IMAD.MOV.U32 R8, RZ, RZ, R88 ;  /* 0x000000ffff087224 */ /* 0x004fe200078e0058 */
[----:B------:R-:W-:Y:S01]  /*0f40*/  IADD3 R88, P1, R88, 0x40, RZ ;  /* 0x0000004058587810 */ /* 0x000fe20007f3e0ff */
[----:B------:R-:W-:-:S04]  /*0f50*/  IMAD.MOV.U32 R9, RZ, RZ, R91 ;  /* 0x000000ffff097224 */ /* 0x000fc800078e005b */
[----:B------:R-:W-:Y:S01]  /*0f60*/  IMAD.X R91, RZ, RZ, R91, P1 ;  /* 0x000000ffff5b7224 */ /* 0x000fe200008e065b */
[----:B------:R2:W-:Y:S04]  /*0f70*/  LDGSTS.E.BYPASS.128 [R15+0x4000], desc[UR16][R8.64], !P0 ;  /* 0x04000000080f7fae */ /* 0x0005e8000c101c50 */
[----:B------:R-:W0:Y:S01]  /*0f80*/  LDGDEPBAR ;  /* 0x00000000000079af */ /* 0x000e220000000000 */
[----:B------:R-:W-:Y:S05]  /*0f90*/  @!P0 BRA `(.L_x_0) ;  /* 0xfffffff800fc8947 */ /* 0x000fea000383ffff */
[----:B------:R-:W-:Y:S02]  /*0fa0*/  WARPGROUP.DEPBAR.LE gsb0, 0x0 ;  /* 0x00008000000079c5 */ /* 0x000fe40000010000 */
[----:B------:R-:W-:-:S04]  /*0fb0*/  DEPBAR.LE SB0, 0x0 ;  /* 0x000080000000791a */ /* 0x000fc80000000000 */
[----:B------:R-:W-:Y:S02]  /*0fc0*/  SHF.R.U32.HI R4, RZ, 0x1, R7 ;  /* 0x00000001ff047819 */ /* 0x000fe40000011607 */
[----:B------:R-:W-:Y:S02]  /*0fd0*/  LOP3.LUT R10, R10, 0x7, RZ, 0xc0, !PT ;  /* 0x000000070a0a7812 */ /* 0x000fe400078ec0ff */
[----:B------:R-:W-:Y:S02]  /*0fe0*/  LOP3.LUT R7, R7, 0xf, RZ, 0xc0, !PT ;  /* 0x0000000f07077812 */ /* 0x000fe400078ec0ff */
[----:B------:R-:W-:Y:S01]  /*0ff0*/  LOP3.LUT R4, R4, 0x8, RZ, 0xc0, !PT ;  /* 0x0000000804047812 */ /* 0x000fe200078ec0ff */
[----:B------:R-:W-:Y:S01]  /*1000*/  IMAD.SHL.U32 R6, R10, 0x2, RZ ;  /* 0x000000020a067824 */ /* 0x000fe200078e00ff */
[----:B------:R-:W-:Y:S02]  /*1010*/  F2FP.BF16.F32.PACK_AB R24, R25, R24 ;  /* 0x000000181918723e */ /* 0x000fe400000010ff */
[----:B------:R-:W-:Y:S01]  /*1020*/  F2FP.BF16.F32.PACK_AB R25, R27, R26 ;  /* 0x0000001a1b19723e */ /* 0x000fe200000010ff */
[----:B------:R-:W-:Y:S01]  /*1030*/  IMAD R7, R7, 0x88, R4 ;  /* 0x0000008807077824 */ /* 0x000fe200078e0204 */
[----:B------:R-:W-:-:S02]  /*1040*/  LOP3.LUT R11, R6, R11, RZ, 0xfc, !PT ;  /* 0x0000000b060b7212 */ /* 0x000fc400078efcff */
[----:B------:R-:W-:Y:S01]  /*1050*/  LOP3.LUT R4, R2, 0x78, RZ, 0xc0, !PT ;  /* 0x0000007802047812 */ /* 0x000fe200078ec0ff */
[----:B------:R-:W-:Y:S01]  /*1060*/  IMAD R7, R10, 0x880, R7 ;  /* 0x000008800a077824 */ /* 0x000fe200078e0207 */
[----:B------:R-:W-:Y:S02]  /*1070*/  F2FP.BF16.F32.PACK_AB R32, R33, R32 ;  /* 0x000000202120723e */ /* 0x000fe400000010ff */
[----:B------:R-:W-:Y:S01]  /*1080*/  F2FP.BF16.F32.PACK_AB R26, R29, R28 ;  /* 0x0000001c1d1a723e */ /* 0x000fe200000010ff */
[----:B------:R-:W-:Y:S01]  /*1090*/  IMAD R11, R11, 0x88, R4 ;  /* 0x000000880b0b7824 */ /* 0x000fe200078e0204 */
[----:B------:R-:W-:Y:S02]  /*10a0*/  F2FP.BF16.F32.PACK_AB R27, R31, R30 ;  /* 0x0000001e1f1b723e */ /* 0x000fe400000010ff */
[----:B------:R-:W-:Y:S02]  /*10b0*/  F2FP.BF16.F32.PACK_AB R33, R35, R34 ;  /* 0x000000222321723e */ /* 0x000fe400000010ff */
[----:B------:R-:W-:-:S02]  /*10c0*/  F2FP.BF16.F32.PACK_AB R40, R41, R40 ;  /* 0x000000282928723e */ /* 0x000fc400000010ff */
[----:B------:R-:W-:Y:S01]  /*10d0*/  LEA R4, R7, UR5, 0x1 ;  /* 0x0000000507047c11 */ /* 0x000fe2000f8e08ff */
[----:B------:R-:W-:Y:S01]  /*10e0*/  BAR.SYNC.DEFER_BLOCKING 0x0 ;  /* 0x0000000000007b1d */ /* 0x000fe20000010000 */
[----:B------:R-:W-:Y:S02]  /*10f0*/  F2FP.BF16.F32.PACK_AB R34, R37, R36 ;  /* 0x000000242522723e */ /* 0x000fe400000010ff */
[----:B------:R-:W-:Y:S02]  /*1100*/  F2FP.BF16.F32.PACK_AB R35, R39, R38 ;  /* 0x000000262723723e */ /* 0x000fe400000010ff */
[----:B------:R-:W-:-:S03]  /*1110*/  F2FP.BF16.F32.PACK_AB R41, R43, R42 ;  /* 0x0000002a2b29723e */ /* 0x000fc600000010ff */
[----:B------:R-:W3:Y:S01]  /*1120*/  LDC.64 R6, c[0x0][0x220] ;  /* 0x00008800ff067b82 */ /* 0x000ee20000000a00 */
[----:B------:R-:W-:Y:S02]  /*1130*/  F2FP.BF16.F32.PACK_AB R48, R49, R48 ;  /* 0x000000303130723e */ /* 0x000fe400000010ff */
[----:B------:R-:W-:Y:S02]  /*1140*/  F2FP.BF16.F32.PACK_AB R42, R45, R44 ;  /* 0x0000002c2d2a723e */ /* 0x000fe400000010ff */
[----:B------:R-:W-:Y:S02]  /*1150*/  F2FP.BF16.F32.PACK_AB R43, R47, R46 ;  /* 0x0000002e2f2b723e */ /* 0x000fe400000010ff */
[----:B------:R-:W-:Y:S02]  /*1160*/  F2FP.BF16.F32.PACK_AB R49, R51, R50 ;  /* 0x000000323331723e */ /* 0x000fe400000010ff */
[----:B------:R-:W-:Y:S02]  /*1170*/  F2FP.BF16.F32.PACK_AB R56, R57, R56 ;  /* 0x000000383938723e */ /* 0x000fe400000010ff */
[----:B------:R-:W-:-:S02]  /*1180*/  F2FP.BF16.F32.PACK_AB R50, R53, R52 ;  /* 0x000000343532723e */ /* 0x000fc400000010ff */
[----:B------:R-:W-:Y:S02]  /*1190*/  F2FP.BF16.F32.PACK_AB R51, R55, R54 ;  /* 0x000000363733723e */ /* 0x000fe400000010ff */
[----:B------:R-:W-:Y:S02]  /*11a0*/  F2FP.BF16.F32.PACK_AB R57, R59, R58 ;  /* 0x0000003a3b39723e */ /* 0x000fe400000010ff */
[----:B------:R-:W-:Y:S01]  /*11b0*/  F2FP.BF16.F32.PACK_AB R64, R65, R64 ;  /* 0x000000404140723e */ /* 0x000fe200000010ff */
[----:B------:R-:W-:Y:S01]  /*11c0*/  STSM.16.M88.4 [R4], R24 ;  /* 0x0000001804007844 */ /* 0x000fe20000000200 */
[----:B------:R-:W-:Y:S02]  /*11d0*/  F2FP.BF16.F32.PACK_AB R58, R61, R60 ;  /* 0x0000003c3d3a723e */ /* 0x000fe400000010ff */
[----:B------:R-:W-:Y:S01]  /*11e0*/  F2FP.BF16.F32.PACK_AB R59, R63, R62 ;  /* 0x0000003e3f3b723e */ /* 0x000fe200000010ff */
[----:B------:R4:W-:Y:S01]  /*11f0*/  STSM.16.M88.4 [R4+0x20], R32 ;  /* 0x0000202004007844 */ /* 0x0009e20000000200 */
[----:B------:R-:W-:-:S02]  /*1200*/  F2FP.BF16.F32.PACK_AB R65, R67, R66 ;  /* 0x000000424341723e */ /* 0x000fc400000010ff */
[----:B------:R-:W-:Y:S01]  /*1210*/  F2FP.BF16.F32.PACK_AB R72, R73, R72 ;  /* 0x000000484948723e */ /* 0x000fe200000010ff */
[----:B------:R-:W-:Y:S01]  /*1220*/  STSM.16.M88.4 [R4+0x40], R40 ;  /* 0x0000402804007844 */ /* 0x000fe20000000200 */
[----:B------:R-:W-:Y:S02]  /*1230*/  F2FP.BF16.F32.PACK_AB R66, R69, R68 ;  /* 0x000000444542723e */ /* 0x000fe400000010ff */
[----:B------:R-:W-:Y:S01]  /*1240*/  F2FP.BF16.F32.PACK_AB R67, R71, R70 ;  /* 0x000000464743723e */ /* 0x000fe200000010ff */
[----:B------:R-:W-:Y:S01]  /*1250*/  STSM.16.M88.4 [R4+0x60], R48 ;  /* 0x0000603004007844 */ /* 0x000fe20000000200 */
[----:B------:R-:W-:Y:S02]  /*1260*/  F2FP.BF16.F32.PACK_AB R73, R75, R74 ;  /* 0x0000004a4b49723e */ /* 0x000fe400000010ff */
[----:B------:R-:W-:Y:S01]  /*1270*/  F2FP.BF16.F32.PACK_AB R80, R81, R80 ;  /* 0x000000505150723e */ /* 0x000fe200000010ff */
[----:B------:R-:W-:Y:S01]  /*1280*/  STSM.16.M88.4 [R4+0x80], R56 ;  /* 0x0000803804007844 */ /* 0x000fe20000000200 */
[----:B------:R-:W-:-:S02]  /*1290*/  F2FP.BF16.F32.PACK_AB R74, R77, R76 ;  /* 0x0000004c4d4a723e */ /* 0x000fc400000010ff */
[----:B------:R-:W-:Y:S01]  /*12a0*/  F2FP.BF16.F32.PACK_AB R75, R79, R78 ;  /* 0x0000004e4f4b723e */ /* 0x000fe200000010ff */
[----:B------:R-:W-:Y:S01]  /*12b0*/  STSM.16.M88.4 [R4+0xa0], R64 ;  /* 0x0000a04004007844 */ /* 0x000fe20000000200 */
[----:B------:R-:W-:Y:S02]  /*12c0*/  F2FP.BF16.F32.PACK_AB R81, R83, R82 ;  /* 0x000000525351723e */ /* 0x000fe400000010ff */
[----:B------:R-:W-:Y:S01]  /*12d0*/  F2FP.BF16.F32.PACK_AB R82, R85, R84 ;  /* 0x000000545552723e */ /* 0x000fe200000010ff */
[----:B------:R-:W-:Y:S01]  /*12e0*/  STSM.16.M88.4 [R4+0xc0], R72 ;  /* 0x0000c04804007844 */ /* 0x000fe20000000200 */
[----:B------:R-:W-:Y:S02]  /*12f0*/  F2FP.BF16.F32.PACK_AB R83, R87, R86 ;  /* 0x000000565753723e */ /* 0x000fe400000010ff */
[----:B------:R-:W-:Y:S02]  /*1300*/  LEA R36, R11, UR5, 0x1 ;  /* 0x000000050b247c11 */ /* 0x000fe4000f8e08ff */
[----:B------:R-:W-:Y:S01]  /*1310*/  LOP3.LUT R2, R3, 0x78, R2, 0xf8, !PT ;  /* 0x0000007803027812 */ /* 0x000fe200078ef802 */
[----:B------:R5:W-:Y:S01]  /*1320*/  STSM.16.M88.4 [R4+0xe0], R80 ;  /* 0x0000e05004007844 */ /* 0x000be20000000200 */
[C---:B------:R-:W-:Y:S01]  /*1330*/  LOP3.LUT R3, R5.reuse, 0x10, RZ, 0xfc, !PT ;  /* 0x0000001005037812 */ /* 0x040fe200078efcff */
[----:B------:R-:W-:Y:S01]  /*1340*/  BAR.SYNC.DEFER_BLOCKING 0x0 ;  /* 0x0000000000007b1d */ /* 0x000fe20000010000 */
[----:B------:R-:W-:Y:S01]  /*1350*/  ISETP.GE.AND P0, PT, R2, 0x3000, PT ;  /* 0x000030000200780c */ /* 0x000fe20003f06270 */
[C---:B------:R-:W-:Y:S01]  /*1360*/  IMAD R37, R5.reuse, 0x3000, R2 ;  /* 0x0000300005257824 */ /* 0x040fe200078e0202 */
[----:B------:R-:W-:-:S02]  /*1370*/  LOP3.LUT R29, R5, 0x20, RZ, 0xfc, !PT ;  /* 0x00000020051d7812 */ /* 0x000fc400078efcff */
[-C--:B------:R-:W-:Y:S01]  /*1380*/  ISETP.LT.AND P1, PT, R5, R0.reuse, !P0 ;  /* 0x000000000500720c */ /* 0x080fe20004721270 */
[----:B----4-:R-:W-:Y:S01]  /*1390*/  VIADD R35, R37, 0x30000 ;  /* 0x0003000025237836 */ /* 0x010fe20000000000 */
[----:B------:R-:W-:Y:S01]  /*13a0*/  LOP3.LUT R31, R5, 0x30, RZ, 0xfc, !PT ;  /* 0x00000030051f7812 */ /* 0x000fe200078efcff */
[----:B------:R-:W-:Y:S01]  /*13b0*/  VIADD R39, R37, 0x120000 ;  /* 0x0012000025277836 */ /* 0x000fe20000000000 */
[----:B------:R-:W-:Y:S02]  /*13c0*/  LOP3.LUT R33, R5, 0x40, RZ, 0xfc, !PT ;  /* 0x0000004005217812 */ /* 0x000fe400078efcff */
[-C--:B------:R-:W-:Y:S01]  /*13d0*/  ISETP.LT.AND P6, PT, R3, R0.reuse, !P0 ;  /* 0x000000000300720c */ /* 0x080fe200047c1270 */
[----:B---3--:R-:W-:Y:S01]  /*13e0*/  IMAD.WIDE R2, R37, 0x2, R6 ;  /* 0x0000000225027825 */ /* 0x008fe200078e0206 */
[-C--:B------:R-:W-:Y:S02]  /*13f0*/  ISETP.LT.AND P5, PT, R29, R0.reuse, !P0 ;  /* 0x000000001d00720c */ /* 0x080fe400047a1270 */
[----:B------:R-:W-:-:S02]  /*1400*/  ISETP.LT.AND P4, PT, R31, R0, !P0 ;  /* 0x000000001f00720c */ /* 0x000fc40004781270 */
[----:B------:R-:W-:Y:S02]  /*1410*/  LOP3.LUT R29, R5, 0x50, RZ, 0xfc, !PT ;  /* 0x00000050051d7812 */ /* 0x000fe400078efcff */
[-C--:B------:R-:W-:Y:S02]  /*1420*/  ISETP.LT.AND P3, PT, R33, R0.reuse, !P0 ;  /* 0x000000002100720c */ /* 0x080fe40004761270 */
[C---:B------:R-:W-:Y:S02]  /*1430*/  LOP3.LUT R31, R5.reuse, 0x60, RZ, 0xfc, !PT ;  /* 0x00000060051f7812 */ /* 0x040fe400078efcff */
[----:B------:R-:W-:Y:S01]  /*1440*/  LOP3.LUT R33, R5, 0x70, RZ, 0xfc, !PT ;  /* 0x0000007005217812 */ /* 0x000fe200078efcff */
[----:B------:R-:W3:Y:S01]  /*1450*/  LDS.128 R44, [R36] ;  /* 0x00000000242c7984 */ /* 0x000ee20000000c00 */
[----:B------:R-:W-:Y:S01]  /*1460*/  ISETP.LT.AND P2, PT, R29, R0, !P0 ;  /* 0x000000001d00720c */ /* 0x000fe20004741270 */
[----:B------:R-:W-:Y:S02]  /*1470*/  VIADD R29, R37, 0x60000 ;  /* 0x00060000251d7836 */ /* 0x000fe40000000000 */
[----:B------:R-:W4:Y:S01]  /*1480*/  LDS.128 R52, [R36+0x1100] ;  /* 0x0011000024347984 */ /* 0x000f220000000c00 */
[----:B--2--5:R-:W-:-:S03]  /*1490*/  IMAD.WIDE R4, R35, 0x2, R6 ;  /* 0x0000000223047825 */ /* 0x024fc600078e0206 */
[----:B------:R-:W2:Y:S01]  /*14a0*/  LDS.128 R24, [R36+0x2200] ;  /* 0x0022000024187984 */ /* 0x000ea20000000c00 */
[----:B------:R-:W-:Y:S02]  /*14b0*/  VIADD R35, R37, 0xf0000 ;  /* 0x000f000025237836 */ /* 0x000fe40000000000 */
[--C-:B------:R-:W-:Y:S01]  /*14c0*/  IMAD.WIDE R28, R29, 0x2, R6.reuse ;  /* 0x000000021d1c7825 */ /* 0x100fe200078e0206 */
[----:B------:R-:W5:Y:S04]  /*14d0*/  LDS.128 R20, [R36+0x3300] ;  /* 0x0033000024147984 */ /* 0x000f680000000c00 */
[----:B------:R-:W5:Y:S04]  /*14e0*/  LDS.128 R16, [R36+0x4400] ;  /* 0x0044000024107984 */ /* 0x000f680000000c00 */
[----:B------:R-:W5:Y:S04]  /*14f0*/  LDS.128 R12, [R36+0x5500] ;  /* 0x00550000240c7984 */ /* 0x000f680000000c00 */
[----:B------:R-:W5:Y:S04]  /*1500*/  LDS.128 R8, [R36+0x6600] ;  /* 0x0066000024087984 */ /* 0x000f680000000c00 */
[----:B---3--:R3:W-:Y:S01]  /*1510*/  @P1 STG.E.128 desc[UR16][R2.64], R44 ;  /* 0x0000002c02001986 */ /* 0x0087e2000c101d10 */
[-C--:B------:R-:W-:Y:S01]  /*1520*/  ISETP.LT.AND P1, PT, R31, R0.reuse, !P0 ;  /* 0x000000001f00720c */ /* 0x080fe20004721270 */
[----:B------:R-:W-:Y:S01]  /*1530*/  VIADD R31, R37, 0x90000 ;  /* 0x00090000251f7836 */ /* 0x000fe20000000000 */
[----:B------:R-:W-:Y:S01]  /*1540*/  ISETP.LT.AND P0, PT, R33, R0, !P0 ;  /* 0x000000002100720c */ /* 0x000fe20004701270 */
[----:B------:R-:W-:Y:S01]  /*1550*/  VIADD R33, R37, 0xc0000 ;  /* 0x000c000025217836 */ /* 0x000fe20000000000 */
[----:B----4-:R4:W-:Y:S01]  /*1560*/  @P6 STG.E.128 desc[UR16][R4.64], R52 ;  /* 0x0000003404006986 */ /* 0x0109e2000c101d10 */
[----:B------:R-:W-:-:S03]  /*1570*/  IMAD.WIDE R30, R31, 0x2, R6 ;  /* 0x000000021f1e7825 */ /* 0x000fc600078e0206 */
[----:B--2---:R4:W-:Y:S04]  /*1580*/  @P5 STG.E.128 desc[UR16][R28.64], R24 ;  /* 0x000000181c005986 */ /* 0x0049e8000c101d10 */
[----:B-1---5:R4:W-:Y:S01]  /*1590*/  @P4 STG.E.128 desc[UR16][R30.64], R20 ;  /* 0x000000141e004986 */ /* 0x0229e2000c101d10 */
[----:B---3--:R-:W-:-:S04]  /*15a0*/  IMAD.WIDE R2, R33, 0x2, R6 ;  /* 0x0000000221027825 */ /* 0x008fc800078e0206 */
[--C-:B------:R-:W-:Y:S01]  /*15b0*/  IMAD.WIDE R32, R35, 0x2, R6.reuse ;  /* 0x0000000223207825 */ /* 0x100fe200078e0206 */
[----:B------:R4:W-:Y:S03]  /*15c0*/  @P3 STG.E.128 desc[UR16][R2.64], R16 ;  /* 0x0000001002003986 */ /* 0x0009e6000c101d10 */
[----:B------:R-:W-:Y:S01]  /*15d0*/  IMAD.WIDE R34, R39, 0x2, R6 ;  /* 0x0000000227227825 */ /* 0x000fe200078e0206 */
[----:B------:R4:W-:Y:S04]  /*15e0*/  @P2 STG.E.128 desc[UR16][R32.64], R12 ;  /* 0x0000000c20002986 */ /* 0x0009e8000c101d10 */
[----:B------:R4:W-:Y:S01]  /*15f0*/  @P1 STG.E.128 desc[UR16][R34.64], R8 ;  /* 0x0000000822001986 */ /* 0x0009e2000c101d10 */
[----:B------:R-:W-:Y:S05]  /*1600*/  @!P0 EXIT ;  /* 0x000000000000894d */ /* 0x000fea0003800000 */
[----:B----4-:R-:W1:Y:S01]  /*1610*/  LDS.128 R8, [R36+0x7700] ;  /* 0x0077000024087984 */ /* 0x010e620000000c00 */
[----:B------:R-:W-:-:S04]  /*1620*/  VIADD R37, R37, 0x150000 ;  /* 0x0015000025257836 */ /* 0x000fc80000000000 */
[----:B------:R-:W-:-:S05]  /*1630*/  IMAD.WIDE R6, R37, 0x2, R6 ;  /* 0x0000000225067825 */ /* 0x000fca00078e0206 */
[----:B-1----:R-:W-:Y:S01]  /*1640*/  STG.E.128 desc[UR16][R6.64], R8 ;  /* 0x0000000806007986 */ /* 0x002fe2000c101d10 */
[----:B------:R-:W-:Y:S05]  /*1650*/  EXIT ;  /* 0x000000000000794d */ /* 0x000fea0003800000 */
.L_x_1:
[----:B------:R-:W-:-:S00]  /*1660*/  BRA `(.L_x_1) ;  /* 0xfffffffc00fc7947 */ /* 0x000fc0000383ffff */
[----:B------:R-:W-:-:S00]  /*1670*/  NOP ;  /* 0x0000000000007918 */ /* 0x000fc00000000000 */
        /* <DEDUP_REMOVED lines=8> */
.L_x_2:


//--------------------- .nv.shared.triton_mm      --------------------------
	.section	.nv.shared.triton_mm,"aw",@nobits
	.sectionflags	@""
	.align	16
	.zero		1024


//--------------------- .nv.constant0.triton_mm   --------------------------
	.section	.nv.constant0.triton_mm,"a",@progbits
	.sectionflags	@""
	.align	4
.nv.constant0.triton_mm:
	.zero		556
